//
// Generated by NVIDIA NVVM Compiler
//
// Compiler Build ID: CL-36424714
// Cuda compilation tools, release 13.0, V13.0.88
// Based on NVVM 20.0.0
//

.version 9.0
.target sm_100
.address_size 64

	// .globl	_Z10vectorInitPff

.visible .entry _Z10vectorInitPff(
	.param .u64 .ptr .align 1 _Z10vectorInitPff_param_0,
	.param .f32 _Z10vectorInitPff_param_1
)
{
	.reg .b32 	%r<5>;
	.reg .b32 	%f<2>;
	.reg .b64 	%rd<5>;

	ld.param.u64 	%rd1, [_Z10vectorInitPff_param_0];
	ld.param.f32 	%f1, [_Z10vectorInitPff_param_1];
	cvta.to.global.u64 	%rd2, %rd1;
	mov.u32 	%r1, %ctaid.x;
	mov.u32 	%r2, %ntid.x;
	mov.u32 	%r3, %tid.x;
	mad.lo.s32 	%r4, %r1, %r2, %r3;
	mul.wide.s32 	%rd3, %r4, 4;
	add.s64 	%rd4, %rd2, %rd3;
	st.global.f32 	[%rd4], %f1;
	ret;

}
	// .globl	_Z9vectorAddPfS_S_
.visible .entry _Z9vectorAddPfS_S_(
	.param .u64 .ptr .align 1 _Z9vectorAddPfS_S__param_0,
	.param .u64 .ptr .align 1 _Z9vectorAddPfS_S__param_1,
	.param .u64 .ptr .align 1 _Z9vectorAddPfS_S__param_2
)
{
	.reg .b32 	%r<5>;
	.reg .b32 	%f<4>;
	.reg .b64 	%rd<11>;

	ld.param.u64 	%rd1, [_Z9vectorAddPfS_S__param_0];
	ld.param.u64 	%rd2, [_Z9vectorAddPfS_S__param_1];
	ld.param.u64 	%rd3, [_Z9vectorAddPfS_S__param_2];
	cvta.to.global.u64 	%rd4, %rd3;
	cvta.to.global.u64 	%rd5, %rd2;
	cvta.to.global.u64 	%rd6, %rd1;
	mov.u32 	%r1, %ctaid.x;
	mov.u32 	%r2, %ntid.x;
	mov.u32 	%r3, %tid.x;
	mad.lo.s32 	%r4, %r1, %r2, %r3;
	mul.wide.s32 	%rd7, %r4, 4;
	add.s64 	%rd8, %rd6, %rd7;
	ld.global.f32 	%f1, [%rd8];
	add.s64 	%rd9, %rd5, %rd7;
	ld.global.f32 	%f2, [%rd9];
	add.f32 	%f3, %f1, %f2;
	add.s64 	%rd10, %rd4, %rd7;
	st.global.f32 	[%rd10], %f3;
	ret;

}


// ===== COMPILED SASS (sm_100) =====

	.target	sm_100

	.elftype	@"ET_EXEC"


//--------------------- .note.nv.tkinfo           --------------------------
	.section	.note.nv.tkinfo,"",@"SHT_NOTE"
	.sectionflags	@"SHF_NOTE_NV_TKINFO"
	.tkinfo
        /*0018*/ 	.word	0x00000002
        /*0030*/ 	.string	""
        /*0030*/ 	.string	"ptxas"
        /*0030*/ 	.string	"Cuda compilation tools, release 13.0, V13.0.88"
        /*0030*/ 	.string	"Build cuda_13.0.r13.0/compiler.36424714_0"
        /*0030*/ 	.string	"-arch sm_100 -m 64 "



//--------------------- .note.nv.cuinfo           --------------------------
	.section	.note.nv.cuinfo,"",@"SHT_NOTE"
	.sectionflags	@"SHF_NOTE_NV_CUINFO"
        /*0018*/ 	.short	0x0002
        /*001a*/ 	.short	0x0064
        /*001c*/ 	.short	0x0082
	.zero		2


//--------------------- .nv.info                  --------------------------
	.section	.nv.info,"",@"SHT_CUDA_INFO"
	.align	4


	//----- nvinfo : EIATTR_REGCOUNT
	.align		4
        /*0000*/ 	.byte	0x04, 0x2f
        /*0002*/ 	.short	(.L_1 - .L_0)
	.align		4
.L_0:
        /*0004*/ 	.word	index@(_Z10vectorInitPff)
        /*0008*/ 	.word	0x0000000a


	//----- nvinfo : EIATTR_FRAME_SIZE
	.align		4
.L_1:
        /*000c*/ 	.byte	0x04, 0x11
        /*000e*/ 	.short	(.L_3 - .L_2)
	.align		4
.L_2:
        /*0010*/ 	.word	index@(_Z10vectorInitPff)
        /*0014*/ 	.word	0x00000000


	//----- nvinfo : EIATTR_REGCOUNT
	.align		4
.L_3:
        /*0018*/ 	.byte	0x04, 0x2f
        /*001a*/ 	.short	(.L_5 - .L_4)
	.align		4
.L_4:
        /*001c*/ 	.word	index@(_Z9vectorAddPfS_S_)
        /*0020*/ 	.word	0x0000000c


	//----- nvinfo : EIATTR_FRAME_SIZE
	.align		4
.L_5:
        /*0024*/ 	.byte	0x04, 0x11
        /*0026*/ 	.short	(.L_7 - .L_6)
	.align		4
.L_6:
        /*0028*/ 	.word	index@(_Z9vectorAddPfS_S_)
        /*002c*/ 	.word	0x00000000


	//----- nvinfo : EIATTR_MIN_STACK_SIZE
	.align		4
.L_7:
        /*0030*/ 	.byte	0x04, 0x12
        /*0032*/ 	.short	(.L_9 - .L_8)
	.align		4
.L_8:
        /*0034*/ 	.word	index@(_Z9vectorAddPfS_S_)
        /*0038*/ 	.word	0x00000000


	//----- nvinfo : EIATTR_MIN_STACK_SIZE
	.align		4
.L_9:
        /*003c*/ 	.byte	0x04, 0x12
        /*003e*/ 	.short	(.L_11 - .L_10)
	.align		4
.L_10:
        /*0040*/ 	.word	index@(_Z10vectorInitPff)
        /*0044*/ 	.word	0x00000000
.L_11:


//--------------------- .nv.compat                --------------------------
	.section	.nv.compat,"",@"SHT_CUDA_COMPAT_INFO"
	.align	4
        /*0000*/ 	.byte	0x02, 0x09, 0x00, 0x00, 0x02, 0x02, 0x01, 0x00, 0x02, 0x05, 0x05, 0x00, 0x03, 0x07, 0x01, 0x01
        /*0010*/ 	.byte	0x02, 0x03, 0x00, 0x00, 0x02, 0x06, 0x01, 0x00, 0x04, 0x0b, 0x08, 0x00, 0x09, 0x00, 0x00, 0x00
        /*0020*/ 	.byte	0x00, 0x00, 0x00, 0x00


//--------------------- .nv.info._Z9vectorAddPfS_S_ --------------------------
	.section	.nv.info._Z9vectorAddPfS_S_,"",@"SHT_CUDA_INFO"
	.sectionflags	@""
	.align	4


	//----- nvinfo : EIATTR_CUDA_API_VERSION
	.align		4
        /*0000*/ 	.byte	0x04, 0x37
        /*0002*/ 	.short	(.L_13 - .L_12)
.L_12:
        /*0004*/ 	.word	0x00000082


	//----- nvinfo : EIATTR_KPARAM_INFO
	.align		4
.L_13:
        /*0008*/ 	.byte	0x04, 0x17
        /*000a*/ 	.short	(.L_15 - .L_14)
.L_14:
        /*000c*/ 	.word	0x00000000
        /*0010*/ 	.short	0x0002
        /*0012*/ 	.short	0x0010
        /*0014*/ 	.byte	0x00, 0xf5, 0x21, 0x00


	//----- nvinfo : EIATTR_KPARAM_INFO
	.align		4
.L_15:
        /*0018*/ 	.byte	0x04, 0x17
        /*001a*/ 	.short	(.L_17 - .L_16)
.L_16:
        /*001c*/ 	.word	0x00000000
        /*0020*/ 	.short	0x0001
        /*0022*/ 	.short	0x0008
        /*0024*/ 	.byte	0x00, 0xf5, 0x21, 0x00


	//----- nvinfo : EIATTR_KPARAM_INFO
	.align		4
.L_17:
        /*0028*/ 	.byte	0x04, 0x17
        /*002a*/ 	.short	(.L_19 - .L_18)
.L_18:
        /*002c*/ 	.word	0x00000000
        /*0030*/ 	.short	0x0000
        /*0032*/ 	.short	0x0000
        /*0034*/ 	.byte	0x00, 0xf5, 0x21, 0x00


	//----- nvinfo : EIATTR_SPARSE_MMA_MASK
	.align		4
.L_19:
        /*0038*/ 	.byte	0x03, 0x50
        /*003a*/ 	.short	0x0000


	//----- nvinfo : EIATTR_MAXREG_COUNT
	.align		4
        /*003c*/ 	.byte	0x03, 0x1b
        /*003e*/ 	.short	0x00ff


	//----- nvinfo : EIATTR_MERCURY_ISA_VERSION
	.align		4
        /*0040*/ 	.byte	0x03, 0x5f
        /*0042*/ 	.short	0x0101


	//----- nvinfo : EIATTR_VRC_CTA_INIT_COUNT
	.align		4
        /*0044*/ 	.byte	0x02, 0x4a
	.zero		1
	.zero		1


	//----- nvinfo : EIATTR_EXIT_INSTR_OFFSETS
	.align		4
        /*0048*/ 	.byte	0x04, 0x1c
        /*004a*/ 	.short	(.L_21 - .L_20)


	//   ....[0]....
.L_20:
        /*004c*/ 	.word	0x00000100


	//----- nvinfo : EIATTR_CBANK_PARAM_SIZE
	.align		4
.L_21:
        /*0050*/ 	.byte	0x03, 0x19
        /*0052*/ 	.short	0x0018


	//----- nvinfo : EIATTR_PARAM_CBANK
	.align		4
        /*0054*/ 	.byte	0x04, 0x0a
        /*0056*/ 	.short	(.L_23 - .L_22)
	.align		4
.L_22:
        /*0058*/ 	.word	index@(.nv.constant0._Z9vectorAddPfS_S_)
        /*005c*/ 	.short	0x0380
        /*005e*/ 	.short	0x0018


	//----- nvinfo : EIATTR_SW_WAR
	.align		4
.L_23:
        /*0060*/ 	.byte	0x04, 0x36
        /*0062*/ 	.short	(.L_25 - .L_24)
.L_24:
        /*0064*/ 	.word	0x00000008
.L_25:


//--------------------- .nv.info._Z10vectorInitPff --------------------------
	.section	.nv.info._Z10vectorInitPff,"",@"SHT_CUDA_INFO"
	.sectionflags	@""
	.align	4


	//----- nvinfo : EIATTR_CUDA_API_VERSION
	.align		4
        /*0000*/ 	.byte	0x04, 0x37
        /*0002*/ 	.short	(.L_27 - .L_26)
.L_26:
        /*0004*/ 	.word	0x00000082


	//----- nvinfo : EIATTR_KPARAM_INFO
	.align		4
.L_27:
        /*0008*/ 	.byte	0x04, 0x17
        /*000a*/ 	.short	(.L_29 - .L_28)
.L_28:
        /*000c*/ 	.word	0x00000000
        /*0010*/ 	.short	0x0001
        /*0012*/ 	.short	0x0008
        /*0014*/ 	.byte	0x00, 0xf0, 0x11, 0x00


	//----- nvinfo : EIATTR_KPARAM_INFO
	.align		4
.L_29:
        /*0018*/ 	.byte	0x04, 0x17
        /*001a*/ 	.short	(.L_31 - .L_30)
.L_30:
        /*001c*/ 	.word	0x00000000
        /*0020*/ 	.short	0x0000
        /*0022*/ 	.short	0x0000
        /*0024*/ 	.byte	0x00, 0xf5, 0x21, 0x00


	//----- nvinfo : EIATTR_SPARSE_MMA_MASK
	.align		4
.L_31:
        /*0028*/ 	.byte	0x03, 0x50
        /*002a*/ 	.short	0x0000


	//----- nvinfo : EIATTR_MAXREG_COUNT
	.align		4
        /*002c*/ 	.byte	0x03, 0x1b
        /*002e*/ 	.short	0x00ff


	//----- nvinfo : EIATTR_MERCURY_ISA_VERSION
	.align		4
        /*0030*/ 	.byte	0x03, 0x5f
        /*0032*/ 	.short	0x0101


	//----- nvinfo : EIATTR_VRC_CTA_INIT_COUNT
	.align		4
        /*0034*/ 	.byte	0x02, 0x4a
	.zero		1
	.zero		1


	//----- nvinfo : EIATTR_EXIT_INSTR_OFFSETS
	.align		4
        /*0038*/ 	.byte	0x04, 0x1c
        /*003a*/ 	.short	(.L_33 - .L_32)


	//   ....[0]....
.L_32:
        /*003c*/ 	.word	0x000000a0


	//----- nvinfo : EIATTR_CBANK_PARAM_SIZE
	.align		4
.L_33:
        /*0040*/ 	.byte	0x03, 0x19
        /*0042*/ 	.short	0x000c


	//----- nvinfo : EIATTR_PARAM_CBANK
	.align		4
        /*0044*/ 	.byte	0x04, 0x0a
        /*0046*/ 	.short	(.L_35 - .L_34)
	.align		4
.L_34:
        /*0048*/ 	.word	index@(.nv.constant0._Z10vectorInitPff)
        /*004c*/ 	.short	0x0380
        /*004e*/ 	.short	0x000c


	//----- nvinfo : EIATTR_SW_WAR
	.align		4
.L_35:
        /*0050*/ 	.byte	0x04, 0x36
        /*0052*/ 	.short	(.L_37 - .L_36)
.L_36:
        /*0054*/ 	.word	0x00000008
.L_37:


//--------------------- .nv.callgraph             --------------------------
	.section	.nv.callgraph,"",@"SHT_CUDA_CALLGRAPH"
	.align	4
	.sectionentsize	8
	.align		4
        /*0000*/ 	.word	0x00000000
	.align		4
        /*0004*/ 	.word	0xffffffff
	.align		4
        /*0008*/ 	.word	0x00000000
	.align		4
        /*000c*/ 	.word	0xfffffffe
	.align		4
        /*0010*/ 	.word	0x00000000
	.align		4
        /*0014*/ 	.word	0xfffffffd
	.align		4
        /*0018*/ 	.word	0x00000000
	.align		4
        /*001c*/ 	.word	0xfffffffc


//--------------------- .text._Z9vectorAddPfS_S_  --------------------------
	.section	.text._Z9vectorAddPfS_S_,"ax",@progbits
	.align	128
        .global         _Z9vectorAddPfS_S_
        .type           _Z9vectorAddPfS_S_,@function
        .size           _Z9vectorAddPfS_S_,(.L_x_2 - _Z9vectorAddPfS_S_)
        .other          _Z9vectorAddPfS_S_,@"STO_CUDA_ENTRY STV_DEFAULT"
_Z9vectorAddPfS_S_:
.text._Z9vectorAddPfS_S_:
[----:B------:R-:W-:Y:S01]  /*0000*/  LDC R1, c[0x0][0x37c] ;  /* 0x0000df00ff017b82 */ /* 0x000fe20000000800 */
[----:B------:R-:W0:Y:S07]  /*0010*/  S2R R0, SR_TID.X ;  /* 0x0000000000007919 */ /* 0x000e2e0000002100 */
[----:B------:R-:W0:Y:S01]  /*0020*/  S2UR UR6, SR_CTAID.X ;  /* 0x00000000000679c3 */ /* 0x000e220000002500 */
[----:B------:R-:W1:Y:S07]  /*0030*/  LDCU.64 UR4, c[0x0][0x358] ;  /* 0x00006b00ff0477ac */ /* 0x000e6e0008000a00 */
[----:B------:R-:W0:Y:S08]  /*0040*/  LDC R9, c[0x0][0x360] ;  /* 0x0000d800ff097b82 */ /* 0x000e300000000800 */
[----:B------:R-:W2:Y:S08]  /*0050*/  LDC.64 R2, c[0x0][0x380] ;  /* 0x0000e000ff027b82 */ /* 0x000eb00000000a00 */
[----:B------:R-:W3:Y:S01]  /*0060*/  LDC.64 R4, c[0x0][0x388] ;  /* 0x0000e200ff047b82 */ /* 0x000ee20000000a00 */
[----:B0-----:R-:W-:-:S07]  /*0070*/  IMAD R9, R9, UR6, R0 ;  /* 0x0000000609097c24 */ /* 0x001fce000f8e0200 */
[----:B------:R-:W0:Y:S01]  /*0080*/  LDC.64 R6, c[0x0][0x390] ;  /* 0x0000e400ff067b82 */ /* 0x000e220000000a00 */
[----:B--2---:R-:W-:-:S06]  /*0090*/  IMAD.WIDE R2, R9, 0x4, R2 ;  /* 0x0000000409027825 */ /* 0x004fcc00078e0202 */
[----:B-1----:R-:W2:Y:S01]  /*00a0*/  LDG.E R2, desc[UR4][R2.64] ;  /* 0x0000000402027981 */ /* 0x002ea2000c1e1900 */
[----:B---3--:R-:W-:-:S06]  /*00b0*/  IMAD.WIDE R4, R9, 0x4, R4 ;  /* 0x0000000409047825 */ /* 0x008fcc00078e0204 */
[----:B------:R-:W2:Y:S01]  /*00c0*/  LDG.E R5, desc[UR4][R4.64] ;  /* 0x0000000404057981 */ /* 0x000ea2000c1e1900 */
[----:B0-----:R-:W-:-:S04]  /*00d0*/  IMAD.WIDE R6, R9, 0x4, R6 ;  /* 0x0000000409067825 */ /* 0x001fc800078e0206 */
[----:B--2---:R-:W-:-:S05]  /*00e0*/  FADD R9, R2, R5 ;  /* 0x0000000502097221 */ /* 0x004fca0000000000 */
[----:B------:R-:W-:Y:S01]  /*00f0*/  STG.E desc[UR4][R6.64], R9 ;  /* 0x0000000906007986 */ /* 0x000fe2000c101904 */
[----:B------:R-:W-:Y:S05]  /*0100*/  EXIT ;  /* 0x000000000000794d */ /* 0x000fea0003800000 */
.L_x_0:
[----:B------:R-:W-:-:S00]  /*0110*/  BRA `(.L_x_0) ;  /* 0xfffffffc00fc7947 */ /* 0x000fc0000383ffff */
[----:B------:R-:W-:-:S00]  /*0120*/  NOP ;  /* 0x0000000000007918 */ /* 0x000fc00000000000 */
        /* <DEDUP_REMOVED lines=13> */
.L_x_2:


//--------------------- .text._Z10vectorInitPff   --------------------------
	.section	.text._Z10vectorInitPff,"ax",@progbits
	.align	128
        .global         _Z10vectorInitPff
        .type           _Z10vectorInitPff,@function
        .size           _Z10vectorInitPff,(.L_x_3 - _Z10vectorInitPff)
        .other          _Z10vectorInitPff,@"STO_CUDA_ENTRY STV_DEFAULT"
_Z10vectorInitPff:
.text._Z10vectorInitPff:
[----:B------:R-:W-:Y:S01]  /*0000*/  LDC R1, c[0x0][0x37c] ;  /* 0x0000df00ff017b82 */ /* 0x000fe20000000800 */
[----:B------:R-:W0:Y:S07]  /*0010*/  S2R R0, SR_TID.X ;  /* 0x0000000000007919 */ /* 0x000e2e0000002100 */
[----:B------:R-:W0:Y:S01]  /*0020*/  S2UR UR6, SR_CTAID.X ;  /* 0x00000000000679c3 */ /* 0x000e220000002500 */
[----:B------:R-:W1:Y:S07]  /*0030*/  LDCU.64 UR4, c[0x0][0x358] ;  /* 0x00006b00ff0477ac */ /* 0x000e6e0008000a00 */
[----:B------:R-:W0:Y:S08]  /*0040*/  LDC R5, c[0x0][0x360] ;  /* 0x0000d800ff057b82 */ /* 0x000e300000000800 */
[----:B------:R-:W2:Y:S08]  /*0050*/  LDC.64 R2, c[0x0][0x380] ;  /* 0x0000e000ff027b82 */ /* 0x000eb00000000a00 */
[----:B------:R-:W1:Y:S01]  /*0060*/  LDC R7, c[0x0][0x388] ;  /* 0x0000e200ff077b82 */ /* 0x000e620000000800 */
[----:B0-----:R-:W-:-:S04]  /*0070*/  IMAD R5, R5, UR6, R0 ;  /* 0x0000000605057c24 */ /* 0x001fc8000f8e0200 */
[----:B--2---:R-:W-:-:S05]  /*0080*/  IMAD.WIDE R2, R5, 0x4, R2 ;  /* 0x0000000405027825 */ /* 0x004fca00078e0202 */
[----:B-1----:R-:W-:Y:S01]  /*0090*/  STG.E desc[UR4][R2.64], R7 ;  /* 0x0000000702007986 */ /* 0x002fe2000c101904 */
[----:B------:R-:W-:Y:S05]  /*00a0*/  EXIT ;  /* 0x000000000000794d */ /* 0x000fea0003800000 */
.L_x_1:
        /* <DEDUP_REMOVED lines=13> */
.L_x_3:


//--------------------- .nv.shared.reserved.0     --------------------------
	.section	.nv.shared.reserved.0,"aw",@nobits
	.weak		__nv_reservedSMEM_offset_0_alias
	.size		__nv_reservedSMEM_offset_0_alias, 0, 64
	.other		__nv_reservedSMEM_offset_0_alias,@"STO_CUDA_RESERVED_SHARED STV_DEFAULT"
__nv_reservedSMEM_offset_0_alias:
	.zero		0
	.zero		64


//--------------------- .nv.constant0._Z9vectorAddPfS_S_ --------------------------
	.section	.nv.constant0._Z9vectorAddPfS_S_,"a",@progbits
	.sectionflags	@""
	.align	4
.nv.constant0._Z9vectorAddPfS_S_:
	.zero		920


//--------------------- .nv.constant0._Z10vectorInitPff --------------------------
	.section	.nv.constant0._Z10vectorInitPff,"a",@progbits
	.sectionflags	@""
	.align	4
.nv.constant0._Z10vectorInitPff:
	.zero		908


//--------------------- SYMBOLS --------------------------

	.type		.nv.reservedSmem.offset0,@object
	.size		.nv.reservedSmem.offset0,0x4
